	.headerflags	@"EF_CUDA_TEXMODE_UNIFIED EF_CUDA_64BIT_ADDRESS EF_CUDA_ACCELERATORS EF_CUDA_SM90 EF_CUDA_VIRTUAL_SM(EF_CUDA_SM90)"
	.elftype	@"ET_EXEC"


//--------------------- .nv.info                  --------------------------
	.section	.nv.info,"",@"SHT_CUDA_INFO"
	.align	4


	//----- nvinfo : EIATTR_REGCOUNT
	.align		4
        /*0000*/ 	.byte	0x04, 0x2f
        /*0002*/ 	.short	(.L_3 - .L_2)
	.align		4
.L_2:
        /*0004*/ 	.word	index@(triton_poi_fused__native_batch_norm_legit_no_training_6)
        /*0008*/ 	.word	0x00000026


	//----- nvinfo : EIATTR_MIN_STACK_SIZE
	.align		4
.L_3:
        /*000c*/ 	.byte	0x04, 0x12
        /*000e*/ 	.short	(.L_5 - .L_4)
	.align		4
.L_4:
        /*0010*/ 	.word	index@(triton_poi_fused__native_batch_norm_legit_no_training_6)
        /*0014*/ 	.word	0x00000000


	//----- nvinfo : EIATTR_FRAME_SIZE
	.align		4
.L_5:
        /*0018*/ 	.byte	0x04, 0x11
        /*001a*/ 	.short	(.L_7 - .L_6)
	.align		4
.L_6:
        /*001c*/ 	.word	index@(triton_poi_fused__native_batch_norm_legit_no_training_6)
        /*0020*/ 	.word	0x00000000


	//----- nvinfo : EIATTR_MIN_STACK_SIZE
	.align		4
.L_7:
        /*0024*/ 	.byte	0x04, 0x12
        /*0026*/ 	.short	(.L_9 - .L_8)
	.align		4
.L_8:
        /*0028*/ 	.word	index@(triton_poi_fused__native_batch_norm_legit_no_training_6)
        /*002c*/ 	.word	0x00000000
.L_9:


//--------------------- .nv.info.triton_poi_fused__native_batch_norm_legit_no_training_6 --------------------------
	.section	.nv.info.triton_poi_fused__native_batch_norm_legit_no_training_6,"",@"SHT_CUDA_INFO"
	.sectionflags	@""
	.align	4


	//----- nvinfo : EIATTR_CUDA_API_VERSION
	.align		4
        /*0000*/ 	.byte	0x04, 0x37
        /*0002*/ 	.short	(.L_11 - .L_10)
.L_10:
        /*0004*/ 	.word	0x0000007c


	//----- nvinfo : EIATTR_KPARAM_INFO
	.align		4
.L_11:
        /*0008*/ 	.byte	0x04, 0x17
        /*000a*/ 	.short	(.L_13 - .L_12)
.L_12:
        /*000c*/ 	.word	0x00000000
        /*0010*/ 	.short	0x0007
        /*0012*/ 	.short	0x0034
        /*0014*/ 	.byte	0x00, 0xf0, 0x11, 0x00


	//----- nvinfo : EIATTR_KPARAM_INFO
	.align		4
.L_13:
        /*0018*/ 	.byte	0x04, 0x17
        /*001a*/ 	.short	(.L_15 - .L_14)
.L_14:
        /*001c*/ 	.word	0x00000000
        /*0020*/ 	.short	0x0006
        /*0022*/ 	.short	0x0030
        /*0024*/ 	.byte	0x00, 0xf0, 0x11, 0x00


	//----- nvinfo : EIATTR_KPARAM_INFO
	.align		4
.L_15:
        /*0028*/ 	.byte	0x04, 0x17
        /*002a*/ 	.short	(.L_17 - .L_16)
.L_16:
        /*002c*/ 	.word	0x00000000
        /*0030*/ 	.short	0x0005
        /*0032*/ 	.short	0x0028
        /*0034*/ 	.byte	0x00, 0xf4, 0x21, 0x00


	//----- nvinfo : EIATTR_KPARAM_INFO
	.align		4
.L_17:
        /*0038*/ 	.byte	0x04, 0x17
        /*003a*/ 	.short	(.L_19 - .L_18)
.L_18:
        /*003c*/ 	.word	0x00000000
        /*0040*/ 	.short	0x0004
        /*0042*/ 	.short	0x0020
        /*0044*/ 	.byte	0x00, 0xf4, 0x21, 0x00


	//----- nvinfo : EIATTR_KPARAM_INFO
	.align		4
.L_19:
        /*0048*/ 	.byte	0x04, 0x17
        /*004a*/ 	.short	(.L_21 - .L_20)
.L_20:
        /*004c*/ 	.word	0x00000000
        /*0050*/ 	.short	0x0003
        /*0052*/ 	.short	0x0018
        /*0054*/ 	.byte	0x00, 0xf4, 0x21, 0x00


	//----- nvinfo : EIATTR_KPARAM_INFO
	.align		4
.L_21:
        /*0058*/ 	.byte	0x04, 0x17
        /*005a*/ 	.short	(.L_23 - .L_22)
.L_22:
        /*005c*/ 	.word	0x00000000
        /*0060*/ 	.short	0x0002
        /*0062*/ 	.short	0x0010
        /*0064*/ 	.byte	0x00, 0xf4, 0x21, 0x00


	//----- nvinfo : EIATTR_KPARAM_INFO
	.align		4
.L_23:
        /*0068*/ 	.byte	0x04, 0x17
        /*006a*/ 	.short	(.L_25 - .L_24)
.L_24:
        /*006c*/ 	.word	0x00000000
        /*0070*/ 	.short	0x0001
        /*0072*/ 	.short	0x0008
        /*0074*/ 	.byte	0x00, 0xf4, 0x21, 0x00


	//----- nvinfo : EIATTR_KPARAM_INFO
	.align		4
.L_25:
        /*0078*/ 	.byte	0x04, 0x17
        /*007a*/ 	.short	(.L_27 - .L_26)
.L_26:
        /*007c*/ 	.word	0x00000000
        /*0080*/ 	.short	0x0000
        /*0082*/ 	.short	0x0000
        /*0084*/ 	.byte	0x00, 0xf4, 0x21, 0x00


	//----- nvinfo : EIATTR_SPARSE_MMA_MASK
	.align		4
.L_27:
        /*0088*/ 	.byte	0x03, 0x50
        /*008a*/ 	.short	0x0000


	//----- nvinfo : EIATTR_MAXREG_COUNT
	.align		4
        /*008c*/ 	.byte	0x03, 0x1b
        /*008e*/ 	.short	0x00ff


	//----- nvinfo : EIATTR_EXIT_INSTR_OFFSETS
	.align		4
        /*0090*/ 	.byte	0x04, 0x1c
        /*0092*/ 	.short	(.L_29 - .L_28)


	//   ....[0]....
.L_28:
        /*0094*/ 	.word	0x00000e20


	//----- nvinfo : EIATTR_REQNTID
	.align		4
.L_29:
        /*0098*/ 	.byte	0x04, 0x10
        /*009a*/ 	.short	(.L_31 - .L_30)
.L_30:
        /*009c*/ 	.word	0x00000100
        /*00a0*/ 	.word	0x00000001
        /*00a4*/ 	.word	0x00000001


	//----- nvinfo : EIATTR_CBANK_PARAM_SIZE
	.align		4
.L_31:
        /*00a8*/ 	.byte	0x03, 0x19
        /*00aa*/ 	.short	0x0038


	//----- nvinfo : EIATTR_PARAM_CBANK
	.align		4
        /*00ac*/ 	.byte	0x04, 0x0a
        /*00ae*/ 	.short	(.L_33 - .L_32)
	.align		4
.L_32:
        /*00b0*/ 	.word	index@(.nv.constant0.triton_poi_fused__native_batch_norm_legit_no_training_6)
        /*00b4*/ 	.short	0x0210
        /*00b6*/ 	.short	0x0038


	//----- nvinfo : EIATTR_SW_WAR
	.align		4
.L_33:
        /*00b8*/ 	.byte	0x04, 0x36
        /*00ba*/ 	.short	(.L_35 - .L_34)
.L_34:
        /*00bc*/ 	.word	0x00000008
.L_35:


//--------------------- .nv.callgraph             --------------------------
	.section	.nv.callgraph,"",@"SHT_CUDA_CALLGRAPH"
	.align	4
	.sectionentsize	8
	.align		4
        /*0000*/ 	.word	0x00000000
	.align		4
        /*0004*/ 	.word	0xffffffff
	.align		4
        /*0008*/ 	.word	0x00000000
	.align		4
        /*000c*/ 	.word	0xfffffffe
	.align		4
        /*0010*/ 	.word	0x00000000
	.align		4
        /*0014*/ 	.word	0xfffffffd
	.align		4
        /*0018*/ 	.word	0x00000000
	.align		4
        /*001c*/ 	.word	0xfffffffc


//--------------------- .nv.constant4             --------------------------
	.section	.nv.constant4,"a",@progbits
	.align	8
	.align		8
.nv.constant4:
        /*0000*/ 	.dword	_$_str
	.align		8
        /*0008*/ 	.dword	_$_str_$_2


//--------------------- .text.triton_poi_fused__native_batch_norm_legit_no_training_6 --------------------------
	.section	.text.triton_poi_fused__native_batch_norm_legit_no_training_6,"ax",@progbits
	.sectionflags	@"SHF_BARRIERS=1"
	.align	128
        .global         triton_poi_fused__native_batch_norm_legit_no_training_6
        .type           triton_poi_fused__native_batch_norm_legit_no_training_6,@function
        .size           triton_poi_fused__native_batch_norm_legit_no_training_6,(.L_x_1 - triton_poi_fused__native_batch_norm_legit_no_training_6)
        .other          triton_poi_fused__native_batch_norm_legit_no_training_6,@"STO_CUDA_ENTRY STV_DEFAULT"
triton_poi_fused__native_batch_norm_legit_no_training_6:
.text.triton_poi_fused__native_batch_norm_legit_no_training_6:
[----:B------:R-:W-:Y:S01]  /*0000*/  LDC R1, c[0x0][0x28] ;  /* 0x00000a00ff017b82 */ /* 0x000fe20000000800 */
[----:B------:R-:W1:Y:S07]  /*0010*/  S2R R0, SR_CTAID.Y ;  /* 0x0000000000007919 */ /* 0x000e6e0000002600 */
[----:B------:R-:W2:Y:S01]  /*0020*/  LDC.64 R4, c[0x0][0x220] ;  /* 0x00008800ff047b82 */ /* 0x000ea20000000a00 */
[----:B------:R-:W-:Y:S01]  /*0030*/  ULDC.64 UR6, c[0x0][0x208] ;  /* 0x0000820000067ab9 */ /* 0x000fe20000000a00 */
[----:B------:R-:W3:Y:S01]  /*0040*/  S2R R2, SR_TID.X ;  /* 0x0000000000027919 */ /* 0x000ee20000002100 */
[----:B------:R-:W-:-:S05]  /*0050*/  HFMA2.MMA R12, -RZ, RZ, 1.625, 0 ;  /* 0x3e800000ff0c7435 */ /* 0x000fca00000001ff */
[----:B------:R-:W4:Y:S01]  /*0060*/  LDC.64 R20, c[0x0][0x210] ;  /* 0x00008400ff147b82 */ /* 0x000f220000000a00 */
[----:B-1----:R-:W-:Y:S02]  /*0070*/  SHF.L.U32 R24, R0, 0x4, RZ ;  /* 0x0000000400187819 */ /* 0x002fe400000006ff */
[----:B------:R-:W-:Y:S02]  /*0080*/  SHF.R.S32.HI R8, RZ, 0x1b, R0 ;  /* 0x0000001bff087819 */ /* 0x000fe40000011400 */
[----:B---3--:R-:W-:Y:S02]  /*0090*/  SHF.L.U32 R3, R2, 0x2, RZ ;  /* 0x0000000202037819 */ /* 0x008fe400000006ff */
[----:B------:R-:W-:Y:S02]  /*00a0*/  SGXT R8, R8, 0x1 ;  /* 0x000000010808781a */ /* 0x000fe40000000200 */
[----:B------:R-:W-:-:S04]  /*00b0*/  LOP3.LUT R27, R24, 0xc, R3, 0xf8, !PT ;  /* 0x0000000c181b7812 */ /* 0x000fc800078ef803 */
[----:B------:R-:W-:-:S04]  /*00c0*/  LEA.HI R8, R8, R27, RZ, 0xb ;  /* 0x0000001b08087211 */ /* 0x000fc800078f58ff */
[----:B------:R-:W-:-:S04]  /*00d0*/  LOP3.LUT R0, R8, 0xfffff800, RZ, 0xc0, !PT ;  /* 0xfffff80008007812 */ /* 0x000fc800078ec0ff */
[----:B------:R-:W-:-:S05]  /*00e0*/  IADD3 R27, R27, -R0, RZ ;  /* 0x800000001b1b7210 */ /* 0x000fca0007ffe0ff */
[----:B--2---:R-:W-:-:S06]  /*00f0*/  IMAD.WIDE R4, R27, 0x4, R4 ;  /* 0x000000041b047825 */ /* 0x004fcc00078e0204 */
[----:B------:R-:W2:Y:S01]  /*0100*/  LDG.E.EL.128 R4, desc[UR6][R4.64] ;  /* 0x0000000604047981 */ /* 0x000ea2000c2e1d00 */
[----:B------:R-:W-:Y:S01]  /*0110*/  SHF.L.U32 R8, R8, 0xc, RZ ;  /* 0x0000000c08087819 */ /* 0x000fe200000006ff */
[----:B------:R-:W1:Y:S03]  /*0120*/  S2R R0, SR_CTAID.X ;  /* 0x0000000000007919 */ /* 0x000e660000002500 */
[----:B------:R-:W-:-:S04]  /*0130*/  LOP3.LUT R8, R8, 0xff800000, RZ, 0xc0, !PT ;  /* 0xff80000008087812 */ /* 0x000fc800078ec0ff */
[----:B------:R-:W-:Y:S01]  /*0140*/  IADD3 R8, R27, R8, RZ ;  /* 0x000000081b087210 */ /* 0x000fe20007ffe0ff */
[----:B--2---:R-:W-:Y:S01]  /*0150*/  FADD R9, R4, 9.9999997473787516356e-06 ;  /* 0x3727c5ac04097421 */ /* 0x004fe20000000000 */
[----:B------:R-:W-:Y:S01]  /*0160*/  FADD R6, R6, 9.9999997473787516356e-06 ;  /* 0x3727c5ac06067421 */ /* 0x000fe20000000000 */
[----:B------:R-:W-:Y:S01]  /*0170*/  FADD R7, R7, 9.9999997473787516356e-06 ;  /* 0x3727c5ac07077421 */ /* 0x000fe20000000000 */
[----:B------:R-:W-:Y:S02]  /*0180*/  FADD R10, R5, 9.9999997473787516356e-06 ;  /* 0x3727c5ac050a7421 */ /* 0x000fe40000000000 */
[----:B------:R-:W2:Y:S01]  /*0190*/  LDC.64 R4, c[0x0][0x218] ;  /* 0x00008600ff047b82 */ /* 0x000ea20000000a00 */
[----:B------:R-:W3:Y:S08]  /*01a0*/  MUFU.SQRT R9, R9 ;  /* 0x0000000900097308 */ /* 0x000ef00000002000 */
[----:B------:R-:W5:Y:S01]  /*01b0*/  MUFU.SQRT R6, R6 ;  /* 0x0000000600067308 */ /* 0x000f620000002000 */
[----:B---3--:R-:W-:-:S07]  /*01c0*/  FSETP.GT.AND P6, PT, R9, 8.50705917302346158658e+37, PT ;  /* 0x7e8000000900780b */ /* 0x008fce0003fc4000 */
[----:B------:R3:W1:Y:S01]  /*01d0*/  MUFU.SQRT R11, R7 ;  /* 0x00000007000b7308 */ /* 0x0006620000002000 */
[----:B------:R-:W-:Y:S02]  /*01e0*/  FSETP.GEU.AND P2, PT, R9, 1.175494350822287508e-38, PT ;  /* 0x008000000900780b */ /* 0x000fe40003f4e000 */
[----:B------:R-:W-:Y:S02]  /*01f0*/  FSEL R13, R12, 1, P6 ;  /* 0x3f8000000c0d7808 */ /* 0x000fe40003000000 */
[----:B-----5:R-:W-:-:S03]  /*0200*/  FSETP.GT.AND P4, PT, R6, 8.50705917302346158658e+37, PT ;  /* 0x7e8000000600780b */ /* 0x020fc60003f84000 */
[----:B------:R-:W5:Y:S01]  /*0210*/  MUFU.SQRT R10, R10 ;  /* 0x0000000a000a7308 */ /* 0x000f620000002000 */
[----:B------:R-:W-:Y:S01]  /*0220*/  FSETP.GEU.AND P0, PT, R6, 1.175494350822287508e-38, PT ;  /* 0x008000000600780b */ /* 0x000fe20003f0e000 */
[----:B--2---:R-:W-:Y:S01]  /*0230*/  IMAD.WIDE R4, R27, 0x4, R4 ;  /* 0x000000041b047825 */ /* 0x004fe200078e0204 */
[----:B---3--:R-:W-:-:S03]  /*0240*/  SHF.R.U32.HI R7, RZ, 0x2, R2 ;  /* 0x00000002ff077819 */ /* 0x008fc60000011602 */
[----:B------:R-:W-:Y:S01]  /*0250*/  @P6 FMUL R9, R9, 0.25 ;  /* 0x3e80000009096820 */ /* 0x000fe20000400000 */
[----:B------:R-:W-:Y:S01]  /*0260*/  @!P2 FMUL R13, R13, 16777216 ;  /* 0x4b8000000d0da820 */ /* 0x000fe20000400000 */
[----:B01----:R-:W-:Y:S02]  /*0270*/  FSETP.GT.AND P3, PT, R11, 8.50705917302346158658e+37, PT ;  /* 0x7e8000000b00780b */ /* 0x003fe40003f64000 */
[----:B------:R-:W-:Y:S01]  /*0280*/  @!P2 FMUL R9, R9, 16777216 ;  /* 0x4b8000000909a820 */ /* 0x000fe20000400000 */
[----:B------:R-:W-:Y:S02]  /*0290*/  FSETP.GEU.AND P6, PT, R11, 1.175494350822287508e-38, PT ;  /* 0x008000000b00780b */ /* 0x000fe40003fce000 */
[----:B------:R-:W-:Y:S01]  /*02a0*/  SGXT.U32 R7, R7, 0x6 ;  /* 0x000000060707781a */ /* 0x000fe20000000000 */
[----:B------:R-:W-:Y:S01]  /*02b0*/  @P4 FMUL R6, R6, 0.25 ;  /* 0x3e80000006064820 */ /* 0x000fe20000400000 */
[----:B------:R0:W1:Y:S01]  /*02c0*/  MUFU.RCP R28, R9 ;  /* 0x00000009001c7308 */ /* 0x0000620000001000 */
[----:B-----5:R-:W-:-:S02]  /*02d0*/  FSETP.GT.AND P5, PT, R10, 8.50705917302346158658e+37, PT ;  /* 0x7e8000000a00780b */ /* 0x020fc40003fa4000 */
[----:B------:R-:W-:Y:S01]  /*02e0*/  @!P0 FMUL R6, R6, 16777216 ;  /* 0x4b80000006068820 */ /* 0x000fe20000400000 */
[----:B------:R-:W-:Y:S02]  /*02f0*/  FSETP.GEU.AND P1, PT, R10, 1.175494350822287508e-38, PT ;  /* 0x008000000a00780b */ /* 0x000fe40003f2e000 */
[----:B------:R-:W-:Y:S01]  /*0300*/  PRMT R7, R7, 0x6540, R0 ;  /* 0x0000654007077816 */ /* 0x000fe20000000000 */
[----:B------:R-:W-:Y:S01]  /*0310*/  @P3 FMUL R11, R11, 0.25 ;  /* 0x3e8000000b0b3820 */ /* 0x000fe20000400000 */
[----:B------:R-:W2:Y:S01]  /*0320*/  MUFU.RCP R26, R6 ;  /* 0x00000006001a7308 */ /* 0x000ea20000001000 */
[----:B0-----:R-:W-:Y:S02]  /*0330*/  FSEL R9, R12, 1, P4 ;  /* 0x3f8000000c097808 */ /* 0x001fe40002000000 */
[----:B------:R-:W-:Y:S01]  /*0340*/  @!P6 FMUL R11, R11, 16777216 ;  /* 0x4b8000000b0be820 */ /* 0x000fe20000400000 */
[----:B------:R-:W-:Y:S02]  /*0350*/  LEA R7, R7, R8, 0xb ;  /* 0x0000000807077211 */ /* 0x000fe400078e58ff */
[----:B------:R-:W-:Y:S01]  /*0360*/  @!P0 FMUL R9, R9, 16777216 ;  /* 0x4b80000009098820 */ /* 0x000fe20000400000 */
[----:B------:R-:W-:Y:S01]  /*0370*/  @P5 FMUL R10, R10, 0.25 ;  /* 0x3e8000000a0a5820 */ /* 0x000fe20000400000 */
[----:B------:R-:W-:Y:S01]  /*0380*/  MUFU.RCP R29, R11 ;  /* 0x0000000b001d7308 */ /* 0x000fe20000001000 */
[----:B-1----:R-:W-:Y:S01]  /*0390*/  FMUL R28, R28, R13 ;  /* 0x0000000d1c1c7220 */ /* 0x002fe20000400000 */
[----:B------:R-:W-:Y:S01]  /*03a0*/  IADD3 R13, R7, 0x40000, RZ ;  /* 0x00040000070d7810 */ /* 0x000fe20007ffe0ff */
[----:B------:R-:W-:Y:S01]  /*03b0*/  @!P1 FMUL R10, R10, 16777216 ;  /* 0x4b8000000a0a9820 */ /* 0x000fe20000400000 */
[----:B------:R-:W-:Y:S01]  /*03c0*/  IADD3 R17, R7, 0x20000, RZ ;  /* 0x0002000007117810 */ /* 0x000fe20007ffe0ff */
[----:B--2---:R-:W-:-:S03]  /*03d0*/  FMUL R26, R26, R9 ;  /* 0x000000091a1a7220 */ /* 0x004fc60000400000 */
[----:B------:R0:W1:Y:S01]  /*03e0*/  MUFU.RCP R25, R10 ;  /* 0x0000000a00197308 */ /* 0x0000620000001000 */
[----:B------:R-:W-:Y:S01]  /*03f0*/  IADD3 R9, R7, 0x60000, RZ ;  /* 0x0006000007097810 */ /* 0x000fe20007ffe0ff */
[----:B----4-:R-:W-:-:S04]  /*0400*/  IMAD.WIDE R16, R17, 0x4, R20 ;  /* 0x0000000411107825 */ /* 0x010fc800078e0214 */
[----:B------:R-:W-:Y:S02]  /*0410*/  IMAD.WIDE R8, R9, 0x4, R20 ;  /* 0x0000000409087825 */ /* 0x000fe400078e0214 */
[----:B------:R-:W2:Y:S01]  /*0420*/  LDG.E.EL.128 R16, desc[UR6][R16.64] ;  /* 0x0000000610107981 */ /* 0x000ea2000c2e1d00 */
[C---:B0-----:R-:W-:Y:S02]  /*0430*/  FSEL R10, R12.reuse, 1, P5 ;  /* 0x3f8000000c0a7808 */ /* 0x041fe40002800000 */
[----:B------:R-:W-:-:S03]  /*0440*/  FSEL R12, R12, 1, P3 ;  /* 0x3f8000000c0c7808 */ /* 0x000fc60001800000 */
[----:B------:R-:W-:Y:S02]  /*0450*/  @!P1 FMUL R10, R10, 16777216 ;  /* 0x4b8000000a0a9820 */ /* 0x000fe40000400000 */
[----:B------:R-:W-:Y:S02]  /*0460*/  @!P6 FMUL R12, R12, 16777216 ;  /* 0x4b8000000c0ce820 */ /* 0x000fe40000400000 */
[----:B-1----:R-:W-:Y:S02]  /*0470*/  FMUL R25, R25, R10 ;  /* 0x0000000a19197220 */ /* 0x002fe40000400000 */
[----:B------:R-:W-:Y:S01]  /*0480*/  FMUL R29, R29, R12 ;  /* 0x0000000c1d1d7220 */ /* 0x000fe20000400000 */
[--C-:B------:R-:W-:Y:S01]  /*0490*/  IMAD.WIDE R12, R13, 0x4, R20.reuse ;  /* 0x000000040d0c7825 */ /* 0x100fe200078e0214 */
[----:B------:R-:W3:Y:S03]  /*04a0*/  LDG.E.EL.128 R8, desc[UR6][R8.64] ;  /* 0x0000000608087981 */ /* 0x000ee6000c2e1d00 */
[----:B------:R-:W-:-:S02]  /*04b0*/  IMAD.WIDE R20, R7, 0x4, R20 ;  /* 0x0000000407147825 */ /* 0x000fc400078e0214 */
[----:B------:R-:W3:Y:S04]  /*04c0*/  LDG.E.EL.128 R4, desc[UR6][R4.64] ;  /* 0x0000000604047981 */ /* 0x000ee8000c2e1d00 */
[----:B------:R-:W4:Y:S04]  /*04d0*/  LDG.E.EL.128 R12, desc[UR6][R12.64] ;  /* 0x000000060c0c7981 */ /* 0x000f28000c2e1d00 */
[----:B------:R-:W5:Y:S01]  /*04e0*/  LDG.E.EL.128 R20, desc[UR6][R20.64] ;  /* 0x0000000614147981 */ /* 0x000f62000c2e1d00 */
[--C-:B---3--:R-:W-:Y:S01]  /*04f0*/  FADD R11, R11, -R7.reuse ;  /* 0x800000070b0b7221 */ /* 0x108fe20000000000 */
[--C-:B--2---:R-:W-:Y:S01]  /*0500*/  FADD R19, R19, -R7.reuse ;  /* 0x8000000713137221 */ /* 0x104fe20000000000 */
[--C-:B------:R-:W-:Y:S01]  /*0510*/  FADD R18, R18, -R6.reuse ;  /* 0x8000000612127221 */ /* 0x100fe20000000000 */
[--C-:B----4-:R-:W-:Y:S01]  /*0520*/  FADD R15, R15, -R7.reuse ;  /* 0x800000070f0f7221 */ /* 0x110fe20000000000 */
[--C-:B------:R-:W-:Y:S01]  /*0530*/  FADD R14, R14, -R6.reuse ;  /* 0x800000060e0e7221 */ /* 0x100fe20000000000 */
[----:B-----5:R-:W-:Y:S01]  /*0540*/  FADD R23, R23, -R7 ;  /* 0x8000000717177221 */ /* 0x020fe20000000000 */
[--C-:B------:R-:W-:Y:S01]  /*0550*/  FADD R7, R10, -R6.reuse ;  /* 0x800000060a077221 */ /* 0x100fe20000000000 */
[----:B------:R-:W-:Y:S01]  /*0560*/  FADD R22, R22, -R6 ;  /* 0x8000000616167221 */ /* 0x000fe20000000000 */
[--C-:B------:R-:W-:Y:S01]  /*0570*/  FADD R6, R9, -R5.reuse ;  /* 0x8000000509067221 */ /* 0x100fe20000000000 */
[--C-:B------:R-:W-:Y:S01]  /*0580*/  FADD R10, R13, -R5.reuse ;  /* 0x800000050d0a7221 */ /* 0x100fe20000000000 */
[--C-:B------:R-:W-:Y:S01]  /*0590*/  FADD R9, R17, -R5.reuse ;  /* 0x8000000511097221 */ /* 0x100fe20000000000 */
[----:B------:R-:W-:Y:S01]  /*05a0*/  FADD R5, R21, -R5 ;  /* 0x8000000515057221 */ /* 0x000fe20000000000 */
[--C-:B------:R-:W-:Y:S01]  /*05b0*/  FADD R17, R12, -R4.reuse ;  /* 0x800000040c117221 */ /* 0x100fe20000000000 */
[--C-:B------:R-:W-:Y:S01]  /*05c0*/  FADD R21, R16, -R4.reuse ;  /* 0x8000000410157221 */ /* 0x100fe20000000000 */
[--C-:B------:R-:W-:Y:S01]  /*05d0*/  FADD R31, R20, -R4.reuse ;  /* 0x80000004141f7221 */ /* 0x100fe20000000000 */
[-C--:B------:R-:W-:Y:S01]  /*05e0*/  FMUL R12, R6, R25.reuse ;  /* 0x00000019060c7220 */ /* 0x080fe20000400000 */
[-C--:B------:R-:W-:Y:S01]  /*05f0*/  FMUL R16, R10, R25.reuse ;  /* 0x000000190a107220 */ /* 0x080fe20000400000 */
[-C--:B------:R-:W-:Y:S01]  /*0600*/  FMUL R20, R9, R25.reuse ;  /* 0x0000001909147220 */ /* 0x080fe20000400000 */
[----:B------:R-:W-:Y:S01]  /*0610*/  FADD R13, R8, -R4 ;  /* 0x80000004080d7221 */ /* 0x000fe20000000000 */
[----:B------:R-:W-:Y:S01]  /*0620*/  FMUL R25, R5, R25 ;  /* 0x0000001905197220 */ /* 0x000fe20000400000 */
[----:B------:R-:W0:Y:S08]  /*0630*/  LDC.64 R8, c[0x0][0x230] ;  /* 0x00008c00ff087b82 */ /* 0x000e300000000a00 */
[----:B------:R-:W1:Y:S01]  /*0640*/  LDC.64 R4, c[0x0][0x228] ;  /* 0x00008a00ff047b82 */ /* 0x000e620000000a00 */
[-C--:B------:R-:W-:Y:S01]  /*0650*/  FMUL R13, R13, R28.reuse ;  /* 0x0000001c0d0d7220 */ /* 0x080fe20000400000 */
[-C--:B------:R-:W-:Y:S01]  /*0660*/  FMUL R17, R17, R28.reuse ;  /* 0x0000001c11117220 */ /* 0x080fe20000400000 */
[-C--:B------:R-:W-:Y:S01]  /*0670*/  FMUL R21, R21, R28.reuse ;  /* 0x0000001c15157220 */ /* 0x080fe20000400000 */
[----:B------:R-:W-:Y:S01]  /*0680*/  FMUL R28, R31, R28 ;  /* 0x0000001c1f1c7220 */ /* 0x000fe20000400000 */
[-C--:B------:R-:W-:Y:S01]  /*0690*/  FMUL R31, R14, R26.reuse ;  /* 0x0000001a0e1f7220 */ /* 0x080fe20000400000 */
[----:B------:R-:W-:Y:S01]  /*06a0*/  FMUL R30, R7, R26 ;  /* 0x0000001a071e7220 */ /* 0x000fe20000400000 */
[----:B------:R-:W-:Y:S01]  /*06b0*/  FMUL R14, R11, R29 ;  /* 0x0000001d0b0e7220 */ /* 0x000fe20000400000 */
[----:B0-----:R-:W-:-:S06]  /*06c0*/  IMAD.WIDE R8, R27, 0x4, R8 ;  /* 0x000000041b087825 */ /* 0x001fcc00078e0208 */
[----:B------:R-:W2:Y:S01]  /*06d0*/  LDG.E.EL.128 R8, desc[UR6][R8.64] ;  /* 0x0000000608087981 */ /* 0x000ea2000c2e1d00 */
[----:B-1----:R-:W-:-:S06]  /*06e0*/  IMAD.WIDE R4, R27, 0x4, R4 ;  /* 0x000000041b047825 */ /* 0x002fcc00078e0204 */
[----:B------:R-:W2:Y:S01]  /*06f0*/  LDG.E.EL.128 R4, desc[UR6][R4.64] ;  /* 0x0000000604047981 */ /* 0x000ea2000c2e1d00 */
[-C--:B------:R-:W-:Y:S01]  /*0700*/  FMUL R33, R18, R26.reuse ;  /* 0x0000001a12217220 */ /* 0x080fe20000400000 */
[-C--:B------:R-:W-:Y:S02]  /*0710*/  FMUL R18, R15, R29.reuse ;  /* 0x0000001d0f127220 */ /* 0x080fe40000400000 */
[----:B------:R-:W0:Y:S01]  /*0720*/  S2R R15, SR_TID.X ;  /* 0x00000000000f7919 */ /* 0x000e220000002100 */
[----:B------:R-:W1:Y:S01]  /*0730*/  S2UR UR5, SR_CgaCtaId ;  /* 0x00000000000579c3 */ /* 0x000e620000008800 */
[----:B------:R-:W-:Y:S01]  /*0740*/  FMUL R35, R22, R26 ;  /* 0x0000001a16237220 */ /* 0x000fe20000400000 */
[----:B------:R-:W-:Y:S01]  /*0750*/  UMOV UR4, 0x400 ;  /* 0x0000040000047882 */ /* 0x000fe20000000000 */
[-C--:B------:R-:W-:Y:S01]  /*0760*/  FMUL R22, R19, R29.reuse ;  /* 0x0000001d13167220 */ /* 0x080fe20000400000 */
[----:B------:R-:W-:Y:S01]  /*0770*/  FMUL R26, R23, R29 ;  /* 0x0000001d171a7220 */ /* 0x000fe20000400000 */
[----:B-1----:R-:W-:Y:S01]  /*0780*/  UPRMT UR4, UR5, 0x654, UR4 ;  /* 0x0000065405047896 */ /* 0x002fe20008000004 */
[----:B------:R-:W-:Y:S01]  /*0790*/  SHF.R.U32.HI R19, RZ, 0x8, R3 ;  /* 0x00000008ff137819 */ /* 0x000fe20000011603 */
[C-C-:B--2---:R-:W-:Y:S01]  /*07a0*/  FFMA R25, R5.reuse, R25, R9.reuse ;  /* 0x0000001905197223 */ /* 0x144fe20000000009 */
[C-C-:B------:R-:W-:Y:S01]  /*07b0*/  FFMA R20, R5.reuse, R20, R9.reuse ;  /* 0x0000001405147223 */ /* 0x140fe20000000009 */
[C-C-:B------:R-:W-:Y:S01]  /*07c0*/  FFMA R16, R5.reuse, R16, R9.reuse ;  /* 0x0000001005107223 */ /* 0x140fe20000000009 */
[----:B------:R-:W-:Y:S01]  /*07d0*/  FFMA R12, R5, R12, R9 ;  /* 0x0000000c050c7223 */ /* 0x000fe20000000009 */
[C-C-:B------:R-:W-:Y:S01]  /*07e0*/  FFMA R35, R6.reuse, R35, R10.reuse ;  /* 0x0000002306237223 */ /* 0x140fe2000000000a */
[C-C-:B------:R-:W-:Y:S01]  /*07f0*/  FFMA R33, R6.reuse, R33, R10.reuse ;  /* 0x0000002106217223 */ /* 0x140fe2000000000a */
[C-C-:B------:R-:W-:Y:S01]  /*0800*/  FFMA R31, R6.reuse, R31, R10.reuse ;  /* 0x0000001f061f7223 */ /* 0x140fe2000000000a */
[----:B------:R-:W-:Y:S01]  /*0810*/  FFMA R30, R6, R30, R10 ;  /* 0x0000001e061e7223 */ /* 0x000fe2000000000a */
[----:B------:R-:W-:-:S02]  /*0820*/  SHF.L.U32 R5, R2, 0xa, RZ ;  /* 0x0000000a02057819 */ /* 0x000fc400000006ff */
[----:B0-----:R-:W-:Y:S02]  /*0830*/  SHF.R.U32.HI R6, RZ, 0x2, R15 ;  /* 0x00000002ff067819 */ /* 0x001fe4000001160f */
[----:B------:R-:W-:Y:S02]  /*0840*/  LOP3.LUT R5, R5, 0xc00, RZ, 0xc0, !PT ;  /* 0x00000c0005057812 */ /* 0x000fe400078ec0ff */
[----:B------:R-:W-:Y:S01]  /*0850*/  SGXT.U32 R6, R6, 0x6 ;  /* 0x000000060606781a */ /* 0x000fe20000000000 */
[C-C-:B------:R-:W-:Y:S01]  /*0860*/  FFMA R28, R4.reuse, R28, R8.reuse ;  /* 0x0000001c041c7223 */ /* 0x140fe20000000008 */
[C-C-:B------:R-:W-:Y:S01]  /*0870*/  FFMA R21, R4.reuse, R21, R8.reuse ;  /* 0x0000001504157223 */ /* 0x140fe20000000008 */
[C-C-:B------:R-:W-:Y:S01]  /*0880*/  FFMA R17, R4.reuse, R17, R8.reuse ;  /* 0x0000001104117223 */ /* 0x140fe20000000008 */
[----:B------:R-:W-:Y:S01]  /*0890*/  FFMA R13, R4, R13, R8 ;  /* 0x0000000d040d7223 */ /* 0x000fe20000000008 */
[C-C-:B------:R-:W-:Y:S01]  /*08a0*/  FFMA R26, R7.reuse, R26, R11.reuse ;  /* 0x0000001a071a7223 */ /* 0x140fe2000000000b */
[C-C-:B------:R-:W-:Y:S01]  /*08b0*/  FFMA R4, R7.reuse, R22, R11.reuse ;  /* 0x0000001607047223 */ /* 0x140fe2000000000b */
[C-C-:B------:R-:W-:Y:S01]  /*08c0*/  FFMA R18, R7.reuse, R18, R11.reuse ;  /* 0x0000001207127223 */ /* 0x140fe2000000000b */
[----:B------:R-:W-:Y:S01]  /*08d0*/  FFMA R14, R7, R14, R11 ;  /* 0x0000000e070e7223 */ /* 0x000fe2000000000b */
[----:B------:R-:W-:-:S02]  /*08e0*/  LOP3.LUT R8, R5, 0x100, RZ, 0xfc, !PT ;  /* 0x0000010005087812 */ /* 0x000fc400078efcff */
[C---:B------:R-:W-:Y:S02]  /*08f0*/  LOP3.LUT R6, R5.reuse, R6, RZ, 0xfc, !PT ;  /* 0x0000000605067212 */ /* 0x040fe400078efcff */
[C---:B------:R-:W-:Y:S02]  /*0900*/  LEA.HI R7, R5.reuse, UR4, RZ, 0x1a ;  /* 0x0000000405077c11 */ /* 0x040fe4000f8fd0ff */
[C---:B------:R-:W-:Y:S02]  /*0910*/  LOP3.LUT R9, R5.reuse, 0x200, RZ, 0xfc, !PT ;  /* 0x0000020005097812 */ /* 0x040fe400078efcff */
[----:B------:R-:W-:Y:S02]  /*0920*/  LOP3.LUT R5, R5, 0x300, RZ, 0xfc, !PT ;  /* 0x0000030005057812 */ /* 0x000fe400078efcff */
[----:B------:R-:W-:Y:S02]  /*0930*/  LEA.HI R11, R8, UR4, RZ, 0x1a ;  /* 0x00000004080b7c11 */ /* 0x000fe4000f8fd0ff */
[----:B------:R-:W-:-:S02]  /*0940*/  LEA.HI R9, R9, UR4, RZ, 0x1a ;  /* 0x0000000409097c11 */ /* 0x000fc4000f8fd0ff */
[----:B------:R-:W-:Y:S02]  /*0950*/  LEA.HI R5, R5, UR4, RZ, 0x1a ;  /* 0x0000000405057c11 */ /* 0x000fe4000f8fd0ff */
[C---:B------:R-:W-:Y:S02]  /*0960*/  LEA R10, R6.reuse, R7, 0x2 ;  /* 0x00000007060a7211 */ /* 0x040fe400078e10ff */
[C---:B------:R-:W-:Y:S02]  /*0970*/  LEA R11, R6.reuse, R11, 0x2 ;  /* 0x0000000b060b7211 */ /* 0x040fe400078e10ff */
[C---:B------:R-:W-:Y:S02]  /*0980*/  LEA R32, R6.reuse, R9, 0x2 ;  /* 0x0000000906207211 */ /* 0x040fe400078e10ff */
[----:B------:R-:W-:Y:S01]  /*0990*/  LEA R15, R6, R5, 0x2 ;  /* 0x00000005060f7211 */ /* 0x000fe200078e10ff */
[----:B------:R-:W-:Y:S04]  /*09a0*/  STS [R10], R28 ;  /* 0x0000001c0a007388 */ /* 0x000fe80000000800 */
[----:B------:R-:W-:Y:S04]  /*09b0*/  STS [R11+0x400], R25 ;  /* 0x000400190b007388 */ /* 0x000fe80000000800 */
[----:B------:R-:W-:Y:S04]  /*09c0*/  STS [R32+0x800], R35 ;  /* 0x0008002320007388 */ /* 0x000fe80000000800 */
[----:B------:R0:W-:Y:S04]  /*09d0*/  STS [R15+0xc00], R26 ;  /* 0x000c001a0f007388 */ /* 0x0001e80000000800 */
[----:B------:R1:W-:Y:S04]  /*09e0*/  STS [R10+0x100], R21 ;  /* 0x000100150a007388 */ /* 0x0003e80000000800 */
[----:B------:R-:W-:Y:S04]  /*09f0*/  STS [R11+0x500], R20 ;  /* 0x000500140b007388 */ /* 0x000fe80000000800 */
[----:B------:R-:W-:Y:S04]  /*0a00*/  STS [R32+0x900], R33 ;  /* 0x0009002120007388 */ /* 0x000fe80000000800 */
[----:B------:R-:W-:Y:S04]  /*0a10*/  STS [R15+0xd00], R4 ;  /* 0x000d00040f007388 */ /* 0x000fe80000000800 */
[----:B------:R-:W-:Y:S04]  /*0a20*/  STS [R10+0x200], R17 ;  /* 0x000200110a007388 */ /* 0x000fe80000000800 */
[----:B------:R-:W-:Y:S01]  /*0a30*/  STS [R11+0x600], R16 ;  /* 0x000600100b007388 */ /* 0x000fe20000000800 */
[----:B------:R-:W-:-:S03]  /*0a40*/  LOP3.LUT R5, R3, 0x3fc, RZ, 0xc0, !PT ;  /* 0x000003fc03057812 */ /* 0x000fc600078ec0ff */
[----:B------:R-:W-:Y:S04]  /*0a50*/  STS [R32+0xa00], R31 ;  /* 0x000a001f20007388 */ /* 0x000fe80000000800 */
[----:B------:R-:W-:Y:S04]  /*0a60*/  STS [R15+0xe00], R18 ;  /* 0x000e00120f007388 */ /* 0x000fe80000000800 */
[----:B------:R-:W-:Y:S04]  /*0a70*/  STS [R10+0x300], R13 ;  /* 0x0003000d0a007388 */ /* 0x000fe80000000800 */
[----:B------:R-:W-:Y:S01]  /*0a80*/  STS [R11+0x700], R12 ;  /* 0x0007000c0b007388 */ /* 0x000fe20000000800 */
[----:B------:R-:W-:-:S03]  /*0a90*/  LOP3.LUT R6, R5, 0x400, RZ, 0xfc, !PT ;  /* 0x0000040005067812 */ /* 0x000fc600078efcff */
[----:B------:R-:W-:Y:S01]  /*0aa0*/  STS [R32+0xb00], R30 ;  /* 0x000b001e20007388 */ /* 0x000fe20000000800 */
[----:B------:R-:W-:-:S03]  /*0ab0*/  LOP3.LUT R7, R5, 0x800, RZ, 0xfc, !PT ;  /* 0x0000080005077812 */ /* 0x000fc600078efcff */
[----:B------:R-:W-:Y:S01]  /*0ac0*/  STS [R15+0xf00], R14 ;  /* 0x000f000e0f007388 */ /* 0x000fe20000000800 */
[----:B------:R-:W-:Y:S02]  /*0ad0*/  SHF.R.U32.HI R6, RZ, 0x6, R6 ;  /* 0x00000006ff067819 */ /* 0x000fe40000011606 */
[----:B------:R-:W-:Y:S02]  /*0ae0*/  SHF.R.U32.HI R8, RZ, 0x6, R7 ;  /* 0x00000006ff087819 */ /* 0x000fe40000011607 */
[----:B------:R-:W-:Y:S02]  /*0af0*/  LOP3.LUT R9, R5, 0xc00, RZ, 0xfc, !PT ;  /* 0x00000c0005097812 */ /* 0x000fe400078efcff */
[----:B------:R-:W-:Y:S02]  /*0b00*/  LOP3.LUT R7, R6, 0x1c, RZ, 0xc0, !PT ;  /* 0x0000001c06077812 */ /* 0x000fe400078ec0ff */
[----:B------:R-:W-:Y:S02]  /*0b10*/  LOP3.LUT R8, R8, 0x2c, RZ, 0xc0, !PT ;  /* 0x0000002c08087812 */ /* 0x000fe400078ec0ff */
[----:B------:R-:W-:-:S02]  /*0b20*/  SHF.R.U32.HI R9, RZ, 0x6, R9 ;  /* 0x00000006ff097819 */ /* 0x000fc40000011609 */
[----:B------:R-:W-:Y:S02]  /*0b30*/  SGXT.U32 R6, R19, 0x2 ;  /* 0x000000021306781a */ /* 0x000fe40000000000 */
[----:B0-----:R-:W-:Y:S02]  /*0b40*/  IADD3 R26, R8, UR4, RZ ;  /* 0x00000004081a7c10 */ /* 0x001fe4000fffe0ff */
[----:B------:R-:W-:Y:S02]  /*0b50*/  LOP3.LUT R9, R9, 0x3c, RZ, 0xc0, !PT ;  /* 0x0000003c09097812 */ /* 0x000fe400078ec0ff */
[----:B------:R-:W-:Y:S02]  /*0b60*/  LEA R8, R6, UR4, 0x2 ;  /* 0x0000000406087c11 */ /* 0x000fe4000f8e10ff */
[----:B------:R-:W-:Y:S02]  /*0b70*/  LOP3.LUT R6, R6, 0x3fc, R3, 0xf8, !PT ;  /* 0x000003fc06067812 */ /* 0x000fe400078ef803 */
[----:B------:R-:W-:-:S02]  /*0b80*/  IADD3 R22, R7, UR4, RZ ;  /* 0x0000000407167c10 */ /* 0x000fc4000fffe0ff */
[----:B------:R-:W-:Y:S02]  /*0b90*/  IADD3 R28, R9, UR4, RZ ;  /* 0x00000004091c7c10 */ /* 0x000fe4000fffe0ff */
[C---:B------:R-:W-:Y:S01]  /*0ba0*/  LEA R25, R5.reuse, R8, 0x2 ;  /* 0x0000000805197211 */ /* 0x040fe200078e10ff */
[----:B------:R-:W-:Y:S01]  /*0bb0*/  BAR.SYNC.DEFER_BLOCKING 0x0 ;  /* 0x0000000000007b1d */ /* 0x000fe20000010000 */
[----:B------:R-:W-:Y:S02]  /*0bc0*/  LEA R19, R6, UR4, 0x2 ;  /* 0x0000000406137c11 */ /* 0x000fe4000f8e10ff */
[C---:B------:R-:W-:Y:S02]  /*0bd0*/  LEA R23, R5.reuse, R22, 0x2 ;  /* 0x0000001605177211 */ /* 0x040fe400078e10ff */
[C---:B------:R-:W-:Y:S02]  /*0be0*/  LEA R22, R5.reuse, R26, 0x2 ;  /* 0x0000001a05167211 */ /* 0x040fe400078e10ff */
[----:B-1----:R-:W-:Y:S01]  /*0bf0*/  LEA R21, R5, R28, 0x2 ;  /* 0x0000001c05157211 */ /* 0x002fe200078e10ff */
[----:B------:R-:W0:Y:S01]  /*0c00*/  LDC.64 R26, c[0x0][0x238] ;  /* 0x00008e00ff1a7b82 */ /* 0x000e220000000a00 */
[----:B------:R-:W-:Y:S01]  /*0c10*/  SHF.R.U32.HI R2, RZ, 0x6, R2 ;  /* 0x00000006ff027819 */ /* 0x000fe20000011602 */
[----:B------:R-:W-:Y:S04]  /*0c20*/  LDS R4, [R19] ;  /* 0x0000000013047984 */ /* 0x000fe80000000800 */
[----:B------:R-:W-:Y:S04]  /*0c30*/  LDS R5, [R25+0x4] ;  /* 0x0000040019057984 */ /* 0x000fe80000000800 */
[----:B------:R-:W-:Y:S04]  /*0c40*/  LDS R6, [R25+0x8] ;  /* 0x0000080019067984 */ /* 0x000fe80000000800 */
[----:B------:R-:W1:Y:S04]  /*0c50*/  LDS R7, [R25+0xc] ;  /* 0x00000c0019077984 */ /* 0x000e680000000800 */
[----:B------:R-:W-:Y:S04]  /*0c60*/  LDS R8, [R23+0x1000] ;  /* 0x0010000017087984 */ /* 0x000fe80000000800 */
[----:B------:R-:W-:Y:S04]  /*0c70*/  LDS R9, [R23+0x1004] ;  /* 0x0010040017097984 */ /* 0x000fe80000000800 */
[----:B------:R-:W-:Y:S04]  /*0c80*/  LDS R10, [R23+0x1008] ;  /* 0x00100800170a7984 */ /* 0x000fe80000000800 */
[----:B------:R2:W3:Y:S04]  /*0c90*/  LDS R11, [R23+0x100c] ;  /* 0x00100c00170b7984 */ /* 0x0004e80000000800 */
[----:B------:R-:W-:Y:S04]  /*0ca0*/  LDS R12, [R22+0x2000] ;  /* 0x00200000160c7984 */ /* 0x000fe80000000800 */
[----:B------:R-:W-:Y:S04]  /*0cb0*/  LDS R13, [R22+0x2004] ;  /* 0x00200400160d7984 */ /* 0x000fe80000000800 */
[----:B------:R-:W-:Y:S04]  /*0cc0*/  LDS R14, [R22+0x2008] ;  /* 0x00200800160e7984 */ /* 0x000fe80000000800 */
[----:B------:R-:W4:Y:S04]  /*0cd0*/  LDS R15, [R22+0x200c] ;  /* 0x00200c00160f7984 */ /* 0x000f280000000800 */
[----:B------:R-:W-:Y:S04]  /*0ce0*/  LDS R16, [R21+0x3000] ;  /* 0x0030000015107984 */ /* 0x000fe80000000800 */
[----:B------:R-:W-:Y:S04]  /*0cf0*/  LDS R17, [R21+0x3004] ;  /* 0x0030040015117984 */ /* 0x000fe80000000800 */
[----:B------:R-:W-:Y:S04]  /*0d00*/  LDS R18, [R21+0x3008] ;  /* 0x0030080015127984 */ /* 0x000fe80000000800 */
[----:B------:R5:W4:Y:S01]  /*0d10*/  LDS R19, [R21+0x300c] ;  /* 0x00300c0015137984 */ /* 0x000b220000000800 */
[----:B--2---:R-:W-:-:S02]  /*0d20*/  SGXT.U32 R23, R2, 0x2 ;  /* 0x000000020217781a */ /* 0x004fc40000000000 */
[----:B------:R-:W-:Y:S02]  /*0d30*/  LOP3.LUT R3, R3, 0xfc, RZ, 0xc0, !PT ;  /* 0x000000fc03037812 */ /* 0x000fe400078ec0ff */
[----:B------:R-:W-:Y:S02]  /*0d40*/  LOP3.LUT R24, R24, R23, RZ, 0xfc, !PT ;  /* 0x0000001718187212 */ /* 0x000fe400078efcff */
[----:B------:R-:W-:-:S04]  /*0d50*/  PRMT R3, R3, 0x6540, R0 ;  /* 0x0000654003037816 */ /* 0x000fc80000000000 */
[----:B------:R-:W-:-:S04]  /*0d60*/  LEA R3, R24, R3, 0xc ;  /* 0x0000000318037211 */ /* 0x000fc800078e60ff */
[----:B------:R-:W-:Y:S02]  /*0d70*/  IADD3 R23, R3, 0x4000, RZ ;  /* 0x0000400003177810 */ /* 0x000fe40007ffe0ff */
[----:B------:R-:W-:Y:S02]  /*0d80*/  IADD3 R25, R3, 0x8000, RZ ;  /* 0x0000800003197810 */ /* 0x000fe40007ffe0ff */
[----:B------:R-:W-:Y:S01]  /*0d90*/  IADD3 R29, R3, 0xc000, RZ ;  /* 0x0000c000031d7810 */ /* 0x000fe20007ffe0ff */
[----:B0-----:R-:W-:-:S04]  /*0da0*/  IMAD.WIDE R2, R3, 0x4, R26 ;  /* 0x0000000403027825 */ /* 0x001fc800078e021a */
[--C-:B-----5:R-:W-:Y:S01]  /*0db0*/  IMAD.WIDE R20, R23, 0x4, R26.reuse ;  /* 0x0000000417147825 */ /* 0x120fe200078e021a */
[----:B-1----:R-:W-:Y:S03]  /*0dc0*/  STG.E.128 desc[UR6][R2.64], R4 ;  /* 0x0000000402007986 */ /* 0x002fe6000c101d06 */
[--C-:B------:R-:W-:Y:S01]  /*0dd0*/  IMAD.WIDE R22, R25, 0x4, R26.reuse ;  /* 0x0000000419167825 */ /* 0x100fe200078e021a */
[----:B---3--:R-:W-:Y:S03]  /*0de0*/  STG.E.128 desc[UR6][R20.64], R8 ;  /* 0x0000000814007986 */ /* 0x008fe6000c101d06 */
[----:B------:R-:W-:Y:S01]  /*0df0*/  IMAD.WIDE R26, R29, 0x4, R26 ;  /* 0x000000041d1a7825 */ /* 0x000fe200078e021a */
[----:B----4-:R-:W-:Y:S04]  /*0e00*/  STG.E.128 desc[UR6][R22.64], R12 ;  /* 0x0000000c16007986 */ /* 0x010fe8000c101d06 */
[----:B------:R-:W-:Y:S01]  /*0e10*/  STG.E.128 desc[UR6][R26.64], R16 ;  /* 0x000000101a007986 */ /* 0x000fe2000c101d06 */
[----:B------:R-:W-:Y:S05]  /*0e20*/  EXIT ;  /* 0x000000000000794d */ /* 0x000fea0003800000 */
.L_x_0:
[----:B------:R-:W-:-:S00]  /*0e30*/  BRA `(.L_x_0) ;  /* 0xfffffffc00fc7947 */ /* 0x000fc0000383ffff */
[----:B------:R-:W-:-:S00]  /*0e40*/  NOP ;  /* 0x0000000000007918 */ /* 0x000fc00000000000 */
        /* <DEDUP_REMOVED lines=11> */
.L_x_1:


//--------------------- .nv.global.init           --------------------------
	.section	.nv.global.init,"aw",@progbits
.nv.global.init:
	.type		_$_str,@object
	.size		_$_str,(_$_str_$_2 - _$_str)
_$_str:
        /*0000*/ 	.byte	0x5f, 0x5f, 0x43, 0x55, 0x44, 0x41, 0x5f, 0x46, 0x54, 0x5a, 0x00
	.type		_$_str_$_2,@object
	.size		_$_str_$_2,(.L_1 - _$_str_$_2)
_$_str_$_2:
        /*000b*/ 	.byte	0x5f, 0x5f, 0x43, 0x55, 0x44, 0x41, 0x5f, 0x50, 0x52, 0x45, 0x43, 0x5f, 0x53, 0x51, 0x52, 0x54
        /*001b*/ 	.byte	0x00
.L_1:


//--------------------- .nv.shared.triton_poi_fused__native_batch_norm_legit_no_training_6 --------------------------
	.section	.nv.shared.triton_poi_fused__native_batch_norm_legit_no_training_6,"aw",@nobits
	.sectionflags	@""
	.align	16
	.zero		1024


//--------------------- .nv.constant0.triton_poi_fused__native_batch_norm_legit_no_training_6 --------------------------
	.section	.nv.constant0.triton_poi_fused__native_batch_norm_legit_no_training_6,"a",@progbits
	.sectionflags	@""
	.align	4
.nv.constant0.triton_poi_fused__native_batch_norm_legit_no_training_6:
	.zero		584
